	.headerflags	@"EF_CUDA_TEXMODE_UNIFIED EF_CUDA_64BIT_ADDRESS EF_CUDA_ACCELERATORS EF_CUDA_SM90 EF_CUDA_VIRTUAL_SM(EF_CUDA_SM90)"
	.elftype	@"ET_EXEC"


//--------------------- .nv.info                  --------------------------
	.section	.nv.info,"",@"SHT_CUDA_INFO"
	.align	4


	//----- nvinfo : EIATTR_REGCOUNT
	.align		4
        /*0000*/ 	.byte	0x04, 0x2f
        /*0002*/ 	.short	(.L_1 - .L_0)
	.align		4
.L_0:
        /*0004*/ 	.word	index@(triton_poi_fused_convolution_div_relu_sub_6)
        /*0008*/ 	.word	0x0000000c


	//----- nvinfo : EIATTR_MIN_STACK_SIZE
	.align		4
.L_1:
        /*000c*/ 	.byte	0x04, 0x12
        /*000e*/ 	.short	(.L_3 - .L_2)
	.align		4
.L_2:
        /*0010*/ 	.word	index@(triton_poi_fused_convolution_div_relu_sub_6)
        /*0014*/ 	.word	0x00000000


	//----- nvinfo : EIATTR_FRAME_SIZE
	.align		4
.L_3:
        /*0018*/ 	.byte	0x04, 0x11
        /*001a*/ 	.short	(.L_5 - .L_4)
	.align		4
.L_4:
        /*001c*/ 	.word	index@(triton_poi_fused_convolution_div_relu_sub_6)
        /*0020*/ 	.word	0x00000000


	//----- nvinfo : EIATTR_MIN_STACK_SIZE
	.align		4
.L_5:
        /*0024*/ 	.byte	0x04, 0x12
        /*0026*/ 	.short	(.L_7 - .L_6)
	.align		4
.L_6:
        /*0028*/ 	.word	index@(triton_poi_fused_convolution_div_relu_sub_6)
        /*002c*/ 	.word	0x00000000
.L_7:


//--------------------- .nv.info.triton_poi_fused_convolution_div_relu_sub_6 --------------------------
	.section	.nv.info.triton_poi_fused_convolution_div_relu_sub_6,"",@"SHT_CUDA_INFO"
	.sectionflags	@""
	.align	4


	//----- nvinfo : EIATTR_CUDA_API_VERSION
	.align		4
        /*0000*/ 	.byte	0x04, 0x37
        /*0002*/ 	.short	(.L_9 - .L_8)
.L_8:
        /*0004*/ 	.word	0x0000007c


	//----- nvinfo : EIATTR_KPARAM_INFO
	.align		4
.L_9:
        /*0008*/ 	.byte	0x04, 0x17
        /*000a*/ 	.short	(.L_11 - .L_10)
.L_10:
        /*000c*/ 	.word	0x00000000
        /*0010*/ 	.short	0x0002
        /*0012*/ 	.short	0x0010
        /*0014*/ 	.byte	0x00, 0xf0, 0x11, 0x00


	//----- nvinfo : EIATTR_KPARAM_INFO
	.align		4
.L_11:
        /*0018*/ 	.byte	0x04, 0x17
        /*001a*/ 	.short	(.L_13 - .L_12)
.L_12:
        /*001c*/ 	.word	0x00000000
        /*0020*/ 	.short	0x0001
        /*0022*/ 	.short	0x0008
        /*0024*/ 	.byte	0x00, 0xf4, 0x21, 0x00


	//----- nvinfo : EIATTR_KPARAM_INFO
	.align		4
.L_13:
        /*0028*/ 	.byte	0x04, 0x17
        /*002a*/ 	.short	(.L_15 - .L_14)
.L_14:
        /*002c*/ 	.word	0x00000000
        /*0030*/ 	.short	0x0000
        /*0032*/ 	.short	0x0000
        /*0034*/ 	.byte	0x00, 0xf4, 0x21, 0x00


	//----- nvinfo : EIATTR_SPARSE_MMA_MASK
	.align		4
.L_15:
        /*0038*/ 	.byte	0x03, 0x50
        /*003a*/ 	.short	0x0000


	//----- nvinfo : EIATTR_MAXREG_COUNT
	.align		4
        /*003c*/ 	.byte	0x03, 0x1b
        /*003e*/ 	.short	0x00ff


	//----- nvinfo : EIATTR_EXIT_INSTR_OFFSETS
	.align		4
        /*0040*/ 	.byte	0x04, 0x1c
        /*0042*/ 	.short	(.L_17 - .L_16)


	//   ....[0]....
.L_16:
        /*0044*/ 	.word	0x00000190


	//----- nvinfo : EIATTR_REQNTID
	.align		4
.L_17:
        /*0048*/ 	.byte	0x04, 0x10
        /*004a*/ 	.short	(.L_19 - .L_18)
.L_18:
        /*004c*/ 	.word	0x00000100
        /*0050*/ 	.word	0x00000001
        /*0054*/ 	.word	0x00000001


	//----- nvinfo : EIATTR_CBANK_PARAM_SIZE
	.align		4
.L_19:
        /*0058*/ 	.byte	0x03, 0x19
        /*005a*/ 	.short	0x0014


	//----- nvinfo : EIATTR_PARAM_CBANK
	.align		4
        /*005c*/ 	.byte	0x04, 0x0a
        /*005e*/ 	.short	(.L_21 - .L_20)
	.align		4
.L_20:
        /*0060*/ 	.word	index@(.nv.constant0.triton_poi_fused_convolution_div_relu_sub_6)
        /*0064*/ 	.short	0x0210
        /*0066*/ 	.short	0x0014


	//----- nvinfo : EIATTR_SW_WAR
	.align		4
.L_21:
        /*0068*/ 	.byte	0x04, 0x36
        /*006a*/ 	.short	(.L_23 - .L_22)
.L_22:
        /*006c*/ 	.word	0x00000008
.L_23:


//--------------------- .nv.callgraph             --------------------------
	.section	.nv.callgraph,"",@"SHT_CUDA_CALLGRAPH"
	.align	4
	.sectionentsize	8
	.align		4
        /*0000*/ 	.word	0x00000000
	.align		4
        /*0004*/ 	.word	0xffffffff
	.align		4
        /*0008*/ 	.word	0x00000000
	.align		4
        /*000c*/ 	.word	0xfffffffe
	.align		4
        /*0010*/ 	.word	0x00000000
	.align		4
        /*0014*/ 	.word	0xfffffffd
	.align		4
        /*0018*/ 	.word	0x00000000
	.align		4
        /*001c*/ 	.word	0xfffffffc


//--------------------- .text.triton_poi_fused_convolution_div_relu_sub_6 --------------------------
	.section	.text.triton_poi_fused_convolution_div_relu_sub_6,"ax",@progbits
	.align	128
        .global         triton_poi_fused_convolution_div_relu_sub_6
        .type           triton_poi_fused_convolution_div_relu_sub_6,@function
        .size           triton_poi_fused_convolution_div_relu_sub_6,(.L_x_1 - triton_poi_fused_convolution_div_relu_sub_6)
        .other          triton_poi_fused_convolution_div_relu_sub_6,@"STO_CUDA_ENTRY STV_DEFAULT"
triton_poi_fused_convolution_div_relu_sub_6:
.text.triton_poi_fused_convolution_div_relu_sub_6:
[----:B------:R-:W-:Y:S01]  /*0000*/  LDC R1, c[0x0][0x28] ;  /* 0x00000a00ff017b82 */ /* 0x000fe20000000800 */
[----:B------:R-:W1:Y:S07]  /*0010*/  S2R R0, SR_TID.X ;  /* 0x0000000000007919 */ /* 0x000e6e0000002100 */
[----:B------:R-:W2:Y:S01]  /*0020*/  LDC.64 R4, c[0x0][0x218] ;  /* 0x00008600ff047b82 */ /* 0x000ea20000000a00 */
[----:B------:R-:W-:Y:S01]  /*0030*/  ULDC.64 UR4, c[0x0][0x208] ;  /* 0x0000820000047ab9 */ /* 0x000fe20000000a00 */
[----:B------:R-:W3:Y:S06]  /*0040*/  S2R R7, SR_CTAID.X ;  /* 0x0000000000077919 */ /* 0x000eec0000002500 */
[----:B------:R-:W4:Y:S01]  /*0050*/  LDC.64 R2, c[0x0][0x210] ;  /* 0x00008400ff027b82 */ /* 0x000f220000000a00 */
[----:B-1----:R-:W-:Y:S01]  /*0060*/  IMAD.SHL.U32 R0, R0, 0x2, RZ ;  /* 0x0000000200007824 */ /* 0x002fe200078e00ff */
[----:B---3--:R-:W-:-:S04]  /*0070*/  SHF.R.S32.HI R6, RZ, 0x16, R7 ;  /* 0x00000016ff067819 */ /* 0x008fc80000011407 */
[----:B------:R-:W-:-:S05]  /*0080*/  LOP3.LUT R0, R0, 0x1fe, RZ, 0xc0, !PT ;  /* 0x000001fe00007812 */ /* 0x000fca00078ec0ff */
[----:B------:R-:W-:Y:S01]  /*0090*/  IMAD R7, R7, 0x200, R0 ;  /* 0x0000020007077824 */ /* 0x000fe200078e0200 */
[----:B------:R-:W-:-:S03]  /*00a0*/  SGXT R0, R6, 0x1 ;  /* 0x000000010600781a */ /* 0x000fc60000000200 */
[----:B----4-:R-:W-:Y:S01]  /*00b0*/  IMAD.WIDE R2, R7, 0x4, R2 ;  /* 0x0000000407027825 */ /* 0x010fe200078e0202 */
[----:B------:R-:W-:-:S04]  /*00c0*/  LEA.HI R0, R0, R7, RZ, 0x6 ;  /* 0x0000000700007211 */ /* 0x000fc800078f30ff */
[----:B------:R-:W-:-:S05]  /*00d0*/  LOP3.LUT R0, R0, 0xffffffc0, RZ, 0xc0, !PT ;  /* 0xffffffc000007812 */ /* 0x000fca00078ec0ff */
[----:B------:R-:W-:Y:S02]  /*00e0*/  IMAD.IADD R9, R7, 0x1, -R0 ;  /* 0x0000000107097824 */ /* 0x000fe400078e0a00 */
[----:B------:R-:W3:Y:S02]  /*00f0*/  LDG.E.64 R6, desc[UR4][R2.64] ;  /* 0x0000000402067981 */ /* 0x000ee4000c1e1b00 */
[----:B--2---:R-:W-:-:S06]  /*0100*/  IMAD.WIDE R4, R9, 0x4, R4 ;  /* 0x0000000409047825 */ /* 0x004fcc00078e0204 */
[----:B------:R-:W3:Y:S02]  /*0110*/  LDG.E.EL.64 R4, desc[UR4][R4.64] ;  /* 0x0000000404047981 */ /* 0x000ee4000c2e1b00 */
[C---:B---3--:R-:W-:Y:S01]  /*0120*/  FSETP.GEU.AND P0, PT, R6.reuse, -R4, PT ;  /* 0x800000040600720b */ /* 0x048fe20003f0e000 */
[----:B------:R-:W-:Y:S01]  /*0130*/  FADD R6, R6, R4 ;  /* 0x0000000406067221 */ /* 0x000fe20000000000 */
[C---:B------:R-:W-:Y:S01]  /*0140*/  FADD R0, R7.reuse, R5 ;  /* 0x0000000507007221 */ /* 0x040fe20000000000 */
[----:B------:R-:W-:-:S03]  /*0150*/  FSETP.GEU.AND P1, PT, R7, -R5, PT ;  /* 0x800000050700720b */ /* 0x000fc60003f2e000 */
[----:B------:R-:W-:Y:S02]  /*0160*/  FSEL R6, R6, RZ, P0 ;  /* 0x000000ff06067208 */ /* 0x000fe40000000000 */
[----:B------:R-:W-:-:S05]  /*0170*/  FSEL R7, R0, RZ, P1 ;  /* 0x000000ff00077208 */ /* 0x000fca0000800000 */
[----:B------:R-:W-:Y:S01]  /*0180*/  STG.E.64 desc[UR4][R2.64], R6 ;  /* 0x0000000602007986 */ /* 0x000fe2000c101b04 */
[----:B------:R-:W-:Y:S05]  /*0190*/  EXIT ;  /* 0x000000000000794d */ /* 0x000fea0003800000 */
.L_x_0:
[----:B------:R-:W-:-:S00]  /*01a0*/  BRA `(.L_x_0) ;  /* 0xfffffffc00fc7947 */ /* 0x000fc0000383ffff */
[----:B------:R-:W-:-:S00]  /*01b0*/  NOP ;  /* 0x0000000000007918 */ /* 0x000fc00000000000 */
        /* <DEDUP_REMOVED lines=12> */
.L_x_1:


//--------------------- .nv.constant0.triton_poi_fused_convolution_div_relu_sub_6 --------------------------
	.section	.nv.constant0.triton_poi_fused_convolution_div_relu_sub_6,"a",@progbits
	.sectionflags	@""
	.align	4
.nv.constant0.triton_poi_fused_convolution_div_relu_sub_6:
	.zero		548
